//
// Generated by NVIDIA NVVM Compiler
//
// Compiler Build ID: CL-36424714
// Cuda compilation tools, release 13.0, V13.0.88
// Based on NVVM 20.0.0
//

.version 9.0
.target sm_100
.address_size 64

	// .globl	_Z17color2gray_kernelPKhPhii

.visible .entry _Z17color2gray_kernelPKhPhii(
	.param .u64 .ptr .align 1 _Z17color2gray_kernelPKhPhii_param_0,
	.param .u64 .ptr .align 1 _Z17color2gray_kernelPKhPhii_param_1,
	.param .u32 _Z17color2gray_kernelPKhPhii_param_2,
	.param .u32 _Z17color2gray_kernelPKhPhii_param_3
)
{
	.reg .pred 	%p<4>;
	.reg .b16 	%rs<4>;
	.reg .b32 	%r<16>;
	.reg .b32 	%f<7>;
	.reg .b64 	%rd<9>;

	ld.param.u64 	%rd1, [_Z17color2gray_kernelPKhPhii_param_0];
	ld.param.u64 	%rd2, [_Z17color2gray_kernelPKhPhii_param_1];
	ld.param.u32 	%r3, [_Z17color2gray_kernelPKhPhii_param_2];
	ld.param.u32 	%r4, [_Z17color2gray_kernelPKhPhii_param_3];
	mov.u32 	%r6, %ctaid.x;
	mov.u32 	%r7, %ntid.x;
	mov.u32 	%r8, %tid.x;
	mad.lo.s32 	%r1, %r6, %r7, %r8;
	mov.u32 	%r9, %ctaid.y;
	mov.u32 	%r10, %ntid.y;
	mov.u32 	%r11, %tid.y;
	mad.lo.s32 	%r12, %r9, %r10, %r11;
	setp.ge.s32 	%p1, %r1, %r3;
	setp.ge.s32 	%p2, %r12, %r4;
	or.pred  	%p3, %p1, %p2;
	@%p3 bra 	$L__BB0_2;
	cvta.to.global.u64 	%rd3, %rd1;
	cvta.to.global.u64 	%rd4, %rd2;
	mad.lo.s32 	%r13, %r3, %r12, %r1;
	mul.lo.s32 	%r14, %r13, 3;
	cvt.s64.s32 	%rd5, %r14;
	add.s64 	%rd6, %rd3, %rd5;
	ld.global.u8 	%rs1, [%rd6];
	ld.global.u8 	%rs2, [%rd6+1];
	ld.global.u8 	%rs3, [%rd6+2];
	cvt.rn.f32.u16 	%f1, %rs1;
	cvt.rn.f32.u16 	%f2, %rs2;
	mul.f32 	%f3, %f2, 0f3F3851EC;
	fma.rn.f32 	%f4, %f1, 0f3E570A3D, %f3;
	cvt.rn.f32.u16 	%f5, %rs3;
	fma.rn.f32 	%f6, %f5, 0f3D8F5C29, %f4;
	cvt.rzi.u32.f32 	%r15, %f6;
	cvt.s64.s32 	%rd7, %r13;
	add.s64 	%rd8, %rd4, %rd7;
	st.global.u8 	[%rd8], %r15;
$L__BB0_2:
	ret;

}


// ===== COMPILED SASS (sm_100) =====

	.target	sm_100

	.elftype	@"ET_EXEC"


//--------------------- .note.nv.tkinfo           --------------------------
	.section	.note.nv.tkinfo,"",@"SHT_NOTE"
	.sectionflags	@"SHF_NOTE_NV_TKINFO"
	.tkinfo
        /*0018*/ 	.word	0x00000002
        /*0030*/ 	.string	""
        /*0030*/ 	.string	"ptxas"
        /*0030*/ 	.string	"Cuda compilation tools, release 13.0, V13.0.88"
        /*0030*/ 	.string	"Build cuda_13.0.r13.0/compiler.36424714_0"
        /*0030*/ 	.string	"-arch sm_100 -m 64 "



//--------------------- .note.nv.cuinfo           --------------------------
	.section	.note.nv.cuinfo,"",@"SHT_NOTE"
	.sectionflags	@"SHF_NOTE_NV_CUINFO"
        /*0018*/ 	.short	0x0002
        /*001a*/ 	.short	0x0064
        /*001c*/ 	.short	0x0082
	.zero		2


//--------------------- .nv.info                  --------------------------
	.section	.nv.info,"",@"SHT_CUDA_INFO"
	.align	4


	//----- nvinfo : EIATTR_REGCOUNT
	.align		4
        /*0000*/ 	.byte	0x04, 0x2f
        /*0002*/ 	.short	(.L_1 - .L_0)
	.align		4
.L_0:
        /*0004*/ 	.word	index@(_Z17color2gray_kernelPKhPhii)
        /*0008*/ 	.word	0x0000000a


	//----- nvinfo : EIATTR_FRAME_SIZE
	.align		4
.L_1:
        /*000c*/ 	.byte	0x04, 0x11
        /*000e*/ 	.short	(.L_3 - .L_2)
	.align		4
.L_2:
        /*0010*/ 	.word	index@(_Z17color2gray_kernelPKhPhii)
        /*0014*/ 	.word	0x00000000


	//----- nvinfo : EIATTR_MIN_STACK_SIZE
	.align		4
.L_3:
        /*0018*/ 	.byte	0x04, 0x12
        /*001a*/ 	.short	(.L_5 - .L_4)
	.align		4
.L_4:
        /*001c*/ 	.word	index@(_Z17color2gray_kernelPKhPhii)
        /*0020*/ 	.word	0x00000000
.L_5:


//--------------------- .nv.compat                --------------------------
	.section	.nv.compat,"",@"SHT_CUDA_COMPAT_INFO"
	.align	4
        /*0000*/ 	.byte	0x02, 0x09, 0x00, 0x00, 0x02, 0x02, 0x01, 0x00, 0x02, 0x05, 0x05, 0x00, 0x03, 0x07, 0x01, 0x01
        /*0010*/ 	.byte	0x02, 0x03, 0x00, 0x00, 0x02, 0x06, 0x01, 0x00, 0x04, 0x0b, 0x08, 0x00, 0x09, 0x00, 0x00, 0x00
        /*0020*/ 	.byte	0x00, 0x00, 0x00, 0x00


//--------------------- .nv.info._Z17color2gray_kernelPKhPhii --------------------------
	.section	.nv.info._Z17color2gray_kernelPKhPhii,"",@"SHT_CUDA_INFO"
	.sectionflags	@""
	.align	4


	//----- nvinfo : EIATTR_CUDA_API_VERSION
	.align		4
        /*0000*/ 	.byte	0x04, 0x37
        /*0002*/ 	.short	(.L_7 - .L_6)
.L_6:
        /*0004*/ 	.word	0x00000082


	//----- nvinfo : EIATTR_KPARAM_INFO
	.align		4
.L_7:
        /*0008*/ 	.byte	0x04, 0x17
        /*000a*/ 	.short	(.L_9 - .L_8)
.L_8:
        /*000c*/ 	.word	0x00000000
        /*0010*/ 	.short	0x0003
        /*0012*/ 	.short	0x0014
        /*0014*/ 	.byte	0x00, 0xf0, 0x11, 0x00


	//----- nvinfo : EIATTR_KPARAM_INFO
	.align		4
.L_9:
        /*0018*/ 	.byte	0x04, 0x17
        /*001a*/ 	.short	(.L_11 - .L_10)
.L_10:
        /*001c*/ 	.word	0x00000000
        /*0020*/ 	.short	0x0002
        /*0022*/ 	.short	0x0010
        /*0024*/ 	.byte	0x00, 0xf0, 0x11, 0x00


	//----- nvinfo : EIATTR_KPARAM_INFO
	.align		4
.L_11:
        /*0028*/ 	.byte	0x04, 0x17
        /*002a*/ 	.short	(.L_13 - .L_12)
.L_12:
        /*002c*/ 	.word	0x00000000
        /*0030*/ 	.short	0x0001
        /*0032*/ 	.short	0x0008
        /*0034*/ 	.byte	0x00, 0xf5, 0x21, 0x00


	//----- nvinfo : EIATTR_KPARAM_INFO
	.align		4
.L_13:
        /*0038*/ 	.byte	0x04, 0x17
        /*003a*/ 	.short	(.L_15 - .L_14)
.L_14:
        /*003c*/ 	.word	0x00000000
        /*0040*/ 	.short	0x0000
        /*0042*/ 	.short	0x0000
        /*0044*/ 	.byte	0x00, 0xf5, 0x21, 0x00


	//----- nvinfo : EIATTR_SPARSE_MMA_MASK
	.align		4
.L_15:
        /*0048*/ 	.byte	0x03, 0x50
        /*004a*/ 	.short	0x0000


	//----- nvinfo : EIATTR_MAXREG_COUNT
	.align		4
        /*004c*/ 	.byte	0x03, 0x1b
        /*004e*/ 	.short	0x00ff


	//----- nvinfo : EIATTR_MERCURY_ISA_VERSION
	.align		4
        /*0050*/ 	.byte	0x03, 0x5f
        /*0052*/ 	.short	0x0101


	//----- nvinfo : EIATTR_VRC_CTA_INIT_COUNT
	.align		4
        /*0054*/ 	.byte	0x02, 0x4a
	.zero		1
	.zero		1


	//----- nvinfo : EIATTR_EXIT_INSTR_OFFSETS
	.align		4
        /*0058*/ 	.byte	0x04, 0x1c
        /*005a*/ 	.short	(.L_17 - .L_16)


	//   ....[0]....
.L_16:
        /*005c*/ 	.word	0x000000c0


	//   ....[1]....
        /*0060*/ 	.word	0x00000200


	//----- nvinfo : EIATTR_CBANK_PARAM_SIZE
	.align		4
.L_17:
        /*0064*/ 	.byte	0x03, 0x19
        /*0066*/ 	.short	0x0018


	//----- nvinfo : EIATTR_PARAM_CBANK
	.align		4
        /*0068*/ 	.byte	0x04, 0x0a
        /*006a*/ 	.short	(.L_19 - .L_18)
	.align		4
.L_18:
        /*006c*/ 	.word	index@(.nv.constant0._Z17color2gray_kernelPKhPhii)
        /*0070*/ 	.short	0x0380
        /*0072*/ 	.short	0x0018


	//----- nvinfo : EIATTR_SW_WAR
	.align		4
.L_19:
        /*0074*/ 	.byte	0x04, 0x36
        /*0076*/ 	.short	(.L_21 - .L_20)
.L_20:
        /*0078*/ 	.word	0x00000008
.L_21:


//--------------------- .nv.callgraph             --------------------------
	.section	.nv.callgraph,"",@"SHT_CUDA_CALLGRAPH"
	.align	4
	.sectionentsize	8
	.align		4
        /*0000*/ 	.word	0x00000000
	.align		4
        /*0004*/ 	.word	0xffffffff
	.align		4
        /*0008*/ 	.word	0x00000000
	.align		4
        /*000c*/ 	.word	0xfffffffe
	.align		4
        /*0010*/ 	.word	0x00000000
	.align		4
        /*0014*/ 	.word	0xfffffffd
	.align		4
        /*0018*/ 	.word	0x00000000
	.align		4
        /*001c*/ 	.word	0xfffffffc


//--------------------- .text._Z17color2gray_kernelPKhPhii --------------------------
	.section	.text._Z17color2gray_kernelPKhPhii,"ax",@progbits
	.align	128
        .global         _Z17color2gray_kernelPKhPhii
        .type           _Z17color2gray_kernelPKhPhii,@function
        .size           _Z17color2gray_kernelPKhPhii,(.L_x_1 - _Z17color2gray_kernelPKhPhii)
        .other          _Z17color2gray_kernelPKhPhii,@"STO_CUDA_ENTRY STV_DEFAULT"
_Z17color2gray_kernelPKhPhii:
.text._Z17color2gray_kernelPKhPhii:
[----:B------:R-:W-:Y:S01]  /*0000*/  LDC R1, c[0x0][0x37c] ;  /* 0x0000df00ff017b82 */ /* 0x000fe20000000800 */
[----:B------:R-:W0:Y:S07]  /*0010*/  S2R R2, SR_TID.Y ;  /* 0x0000000000027919 */ /* 0x000e2e0000002200 */
[----:B------:R-:W1:Y:S01]  /*0020*/  LDC R0, c[0x0][0x360] ;  /* 0x0000d800ff007b82 */ /* 0x000e620000000800 */
[----:B------:R-:W2:Y:S01]  /*0030*/  LDCU.64 UR6, c[0x0][0x390] ;  /* 0x00007200ff0677ac */ /* 0x000ea20008000a00 */
[----:B------:R-:W1:Y:S06]  /*0040*/  S2R R5, SR_TID.X ;  /* 0x0000000000057919 */ /* 0x000e6c0000002100 */
[----:B------:R-:W0:Y:S08]  /*0050*/  S2UR UR5, SR_CTAID.Y ;  /* 0x00000000000579c3 */ /* 0x000e300000002600 */
[----:B------:R-:W0:Y:S08]  /*0060*/  LDC R3, c[0x0][0x364] ;  /* 0x0000d900ff037b82 */ /* 0x000e300000000800 */
[----:B------:R-:W1:Y:S01]  /*0070*/  S2UR UR4, SR_CTAID.X ;  /* 0x00000000000479c3 */ /* 0x000e620000002500 */
[----:B0-----:R-:W-:-:S05]  /*0080*/  IMAD R3, R3, UR5, R2 ;  /* 0x0000000503037c24 */ /* 0x001fca000f8e0202 */
[----:B--2---:R-:W-:Y:S01]  /*0090*/  ISETP.GE.AND P0, PT, R3, UR7, PT ;  /* 0x0000000703007c0c */ /* 0x004fe2000bf06270 */
[----:B-1----:R-:W-:-:S05]  /*00a0*/  IMAD R0, R0, UR4, R5 ;  /* 0x0000000400007c24 */ /* 0x002fca000f8e0205 */
[----:B------:R-:W-:-:S13]  /*00b0*/  ISETP.GE.OR P0, PT, R0, UR6, P0 ;  /* 0x0000000600007c0c */ /* 0x000fda0008706670 */
[----:B------:R-:W-:Y:S05]  /*00c0*/  @P0 EXIT ;  /* 0x000000000000094d */ /* 0x000fea0003800000 */
[----:B------:R-:W0:Y:S01]  /*00d0*/  LDCU.128 UR8, c[0x0][0x380] ;  /* 0x00007000ff0877ac */ /* 0x000e220008000c00 */
[----:B------:R-:W-:Y:S01]  /*00e0*/  IMAD R0, R3, UR6, R0 ;  /* 0x0000000603007c24 */ /* 0x000fe2000f8e0200 */
[----:B------:R-:W1:Y:S03]  /*00f0*/  LDCU.64 UR4, c[0x0][0x358] ;  /* 0x00006b00ff0477ac */ /* 0x000e660008000a00 */
[----:B------:R-:W-:-:S05]  /*0100*/  IMAD R3, R0, 0x3, RZ ;  /* 0x0000000300037824 */ /* 0x000fca00078e02ff */
[----:B0-----:R-:W-:-:S04]  /*0110*/  IADD3 R2, P0, PT, R3, UR8, RZ ;  /* 0x0000000803027c10 */ /* 0x001fc8000ff1e0ff */
[----:B------:R-:W-:-:S05]  /*0120*/  LEA.HI.X.SX32 R3, R3, UR9, 0x1, P0 ;  /* 0x0000000903037c11 */ /* 0x000fca00080f0eff */
[----:B-1----:R-:W2:Y:S04]  /*0130*/  LDG.E.U8 R5, desc[UR4][R2.64+0x1] ;  /* 0x0000010402057981 */ /* 0x002ea8000c1e1100 */
[----:B------:R-:W3:Y:S04]  /*0140*/  LDG.E.U8 R4, desc[UR4][R2.64] ;  /* 0x0000000402047981 */ /* 0x000ee8000c1e1100 */
[----:B------:R-:W4:Y:S01]  /*0150*/  LDG.E.U8 R6, desc[UR4][R2.64+0x2] ;  /* 0x0000020402067981 */ /* 0x000f22000c1e1100 */
[----:B--2---:R-:W-:Y:S02]  /*0160*/  I2FP.F32.U32 R5, R5 ;  /* 0x0000000500057245 */ /* 0x004fe40000201000 */
[----:B---3--:R-:W-:-:S03]  /*0170*/  I2FP.F32.U32 R4, R4 ;  /* 0x0000000400047245 */ /* 0x008fc60000201000 */
[----:B------:R-:W-:Y:S01]  /*0180*/  FMUL R5, R5, 0.72000002861022949219 ;  /* 0x3f3851ec05057820 */ /* 0x000fe20000400000 */
[----:B----4-:R-:W-:-:S03]  /*0190*/  I2FP.F32.U32 R7, R6 ;  /* 0x0000000600077245 */ /* 0x010fc60000201000 */
[----:B------:R-:W-:-:S04]  /*01a0*/  FFMA R4, R4, 0.20999999344348907471, R5 ;  /* 0x3e570a3d04047823 */ /* 0x000fc80000000005 */
[----:B------:R-:W-:Y:S01]  /*01b0*/  FFMA R7, R7, 0.070000000298023223877, R4 ;  /* 0x3d8f5c2907077823 */ /* 0x000fe20000000004 */
[----:B------:R-:W-:-:S04]  /*01c0*/  IADD3 R4, P0, PT, R0, UR10, RZ ;  /* 0x0000000a00047c10 */ /* 0x000fc8000ff1e0ff */
[----:B------:R-:W-:Y:S01]  /*01d0*/  LEA.HI.X.SX32 R5, R0, UR11, 0x1, P0 ;  /* 0x0000000b00057c11 */ /* 0x000fe200080f0eff */
[----:B------:R-:W0:Y:S04]  /*01e0*/  F2I.U32.TRUNC.NTZ R7, R7 ;  /* 0x0000000700077305 */ /* 0x000e28000020f000 */
[----:B0-----:R-:W-:Y:S01]  /*01f0*/  STG.E.U8 desc[UR4][R4.64], R7 ;  /* 0x0000000704007986 */ /* 0x001fe2000c101104 */
[----:B------:R-:W-:Y:S05]  /*0200*/  EXIT ;  /* 0x000000000000794d */ /* 0x000fea0003800000 */
.L_x_0:
[----:B------:R-:W-:-:S00]  /*0210*/  BRA `(.L_x_0) ;  /* 0xfffffffc00fc7947 */ /* 0x000fc0000383ffff */
[----:B------:R-:W-:-:S00]  /*0220*/  NOP ;  /* 0x0000000000007918 */ /* 0x000fc00000000000 */
        /* <DEDUP_REMOVED lines=13> */
.L_x_1:


//--------------------- .nv.shared.reserved.0     --------------------------
	.section	.nv.shared.reserved.0,"aw",@nobits
	.weak		__nv_reservedSMEM_offset_0_alias
	.size		__nv_reservedSMEM_offset_0_alias, 0, 64
	.other		__nv_reservedSMEM_offset_0_alias,@"STO_CUDA_RESERVED_SHARED STV_DEFAULT"
__nv_reservedSMEM_offset_0_alias:
	.zero		0
	.zero		64


//--------------------- .nv.constant0._Z17color2gray_kernelPKhPhii --------------------------
	.section	.nv.constant0._Z17color2gray_kernelPKhPhii,"a",@progbits
	.sectionflags	@""
	.align	4
.nv.constant0._Z17color2gray_kernelPKhPhii:
	.zero		920


//--------------------- SYMBOLS --------------------------

	.type		.nv.reservedSmem.offset0,@object
	.size		.nv.reservedSmem.offset0,0x4
